//
// Generated by NVIDIA NVVM Compiler
//
// Compiler Build ID: CL-36424714
// Cuda compilation tools, release 13.0, V13.0.88
// Based on NVVM 20.0.0
//

.version 9.0
.target sm_100
.address_size 64

	// .globl	default_function_kernel

.visible .entry default_function_kernel(
	.param .u64 .ptr .align 1 default_function_kernel_param_0,
	.param .u64 .ptr .align 1 default_function_kernel_param_1,
	.param .u64 .ptr .align 1 default_function_kernel_param_2,
	.param .u64 .ptr .align 1 default_function_kernel_param_3
)
.maxntid 44
{
	.reg .b32 	%r<8>;
	.reg .b32 	%f<8>;
	.reg .b64 	%rd<15>;

	ld.param.u64 	%rd1, [default_function_kernel_param_0];
	ld.param.u64 	%rd2, [default_function_kernel_param_1];
	ld.param.u64 	%rd3, [default_function_kernel_param_2];
	ld.param.u64 	%rd4, [default_function_kernel_param_3];
	cvta.to.global.u64 	%rd5, %rd1;
	cvta.to.global.u64 	%rd6, %rd4;
	cvta.to.global.u64 	%rd7, %rd3;
	cvta.to.global.u64 	%rd8, %rd2;
	mov.u32 	%r1, %ctaid.x;
	mov.u32 	%r2, %tid.x;
	mad.lo.s32 	%r3, %r1, 44, %r2;
	mul.wide.u32 	%rd9, %r3, 4;
	add.s64 	%rd10, %rd8, %rd9;
	ld.global.nc.f32 	%f1, [%rd10];
	and.b32  	%r4, %r1, 7;
	shr.u32 	%r5, %r2, 2;
	mad.lo.s32 	%r6, %r4, 11, %r5;
	shr.u32 	%r7, %r6, 3;
	mul.wide.u32 	%rd11, %r7, 4;
	add.s64 	%rd12, %rd7, %rd11;
	ld.global.nc.f32 	%f2, [%rd12];
	sub.f32 	%f3, %f1, %f2;
	add.s64 	%rd13, %rd6, %rd11;
	ld.global.nc.f32 	%f4, [%rd13];
	add.f32 	%f5, %f4, 0f3727C5AC;
	sqrt.rn.f32 	%f6, %f5;
	div.rn.f32 	%f7, %f3, %f6;
	add.s64 	%rd14, %rd5, %rd9;
	st.global.f32 	[%rd14], %f7;
	ret;

}


// ===== COMPILED SASS (sm_100) =====

	.target	sm_100

	.elftype	@"ET_EXEC"


//--------------------- .note.nv.tkinfo           --------------------------
	.section	.note.nv.tkinfo,"",@"SHT_NOTE"
	.sectionflags	@"SHF_NOTE_NV_TKINFO"
	.tkinfo
        /*0018*/ 	.word	0x00000002
        /*0030*/ 	.string	""
        /*0030*/ 	.string	"ptxas"
        /*0030*/ 	.string	"Cuda compilation tools, release 13.0, V13.0.88"
        /*0030*/ 	.string	"Build cuda_13.0.r13.0/compiler.36424714_0"
        /*0030*/ 	.string	"-arch sm_100 -m 64 "



//--------------------- .note.nv.cuinfo           --------------------------
	.section	.note.nv.cuinfo,"",@"SHT_NOTE"
	.sectionflags	@"SHF_NOTE_NV_CUINFO"
        /*0018*/ 	.short	0x0002
        /*001a*/ 	.short	0x0064
        /*001c*/ 	.short	0x0082
	.zero		2


//--------------------- .nv.info                  --------------------------
	.section	.nv.info,"",@"SHT_CUDA_INFO"
	.align	4


	//----- nvinfo : EIATTR_REGCOUNT
	.align		4
        /*0000*/ 	.byte	0x04, 0x2f
        /*0002*/ 	.short	(.L_1 - .L_0)
	.align		4
.L_0:
        /*0004*/ 	.word	index@(default_function_kernel)
        /*0008*/ 	.word	0x00000010


	//----- nvinfo : EIATTR_FRAME_SIZE
	.align		4
.L_1:
        /*000c*/ 	.byte	0x04, 0x11
        /*000e*/ 	.short	(.L_3 - .L_2)
	.align		4
.L_2:
        /*0010*/ 	.word	index@($__internal_1_$__cuda_sm3x_div_rn_noftz_f32_slowpath)
        /*0014*/ 	.word	0x00000000


	//----- nvinfo : EIATTR_FRAME_SIZE
	.align		4
.L_3:
        /*0018*/ 	.byte	0x04, 0x11
        /*001a*/ 	.short	(.L_5 - .L_4)
	.align		4
.L_4:
        /*001c*/ 	.word	index@($__internal_0_$__cuda_sm20_sqrt_rn_f32_slowpath)
        /*0020*/ 	.word	0x00000000


	//----- nvinfo : EIATTR_FRAME_SIZE
	.align		4
.L_5:
        /*0024*/ 	.byte	0x04, 0x11
        /*0026*/ 	.short	(.L_7 - .L_6)
	.align		4
.L_6:
        /*0028*/ 	.word	index@(default_function_kernel)
        /*002c*/ 	.word	0x00000000


	//----- nvinfo : EIATTR_MIN_STACK_SIZE
	.align		4
.L_7:
        /*0030*/ 	.byte	0x04, 0x12
        /*0032*/ 	.short	(.L_9 - .L_8)
	.align		4
.L_8:
        /*0034*/ 	.word	index@(default_function_kernel)
        /*0038*/ 	.word	0x00000000
.L_9:


//--------------------- .nv.compat                --------------------------
	.section	.nv.compat,"",@"SHT_CUDA_COMPAT_INFO"
	.align	4
        /*0000*/ 	.byte	0x02, 0x09, 0x00, 0x00, 0x02, 0x02, 0x01, 0x00, 0x02, 0x05, 0x05, 0x00, 0x03, 0x07, 0x01, 0x01
        /*0010*/ 	.byte	0x02, 0x03, 0x00, 0x00, 0x02, 0x06, 0x01, 0x00, 0x04, 0x0b, 0x08, 0x00, 0x01, 0x00, 0x00, 0x00
        /*0020*/ 	.byte	0x00, 0x00, 0x00, 0x00


//--------------------- .nv.info.default_function_kernel --------------------------
	.section	.nv.info.default_function_kernel,"",@"SHT_CUDA_INFO"
	.sectionflags	@""
	.align	4


	//----- nvinfo : EIATTR_CUDA_API_VERSION
	.align		4
        /*0000*/ 	.byte	0x04, 0x37
        /*0002*/ 	.short	(.L_11 - .L_10)
.L_10:
        /*0004*/ 	.word	0x00000082


	//----- nvinfo : EIATTR_KPARAM_INFO
	.align		4
.L_11:
        /*0008*/ 	.byte	0x04, 0x17
        /*000a*/ 	.short	(.L_13 - .L_12)
.L_12:
        /*000c*/ 	.word	0x00000000
        /*0010*/ 	.short	0x0003
        /*0012*/ 	.short	0x0018
        /*0014*/ 	.byte	0x00, 0xf5, 0x21, 0x00


	//----- nvinfo : EIATTR_KPARAM_INFO
	.align		4
.L_13:
        /*0018*/ 	.byte	0x04, 0x17
        /*001a*/ 	.short	(.L_15 - .L_14)
.L_14:
        /*001c*/ 	.word	0x00000000
        /*0020*/ 	.short	0x0002
        /*0022*/ 	.short	0x0010
        /*0024*/ 	.byte	0x00, 0xf5, 0x21, 0x00


	//----- nvinfo : EIATTR_KPARAM_INFO
	.align		4
.L_15:
        /*0028*/ 	.byte	0x04, 0x17
        /*002a*/ 	.short	(.L_17 - .L_16)
.L_16:
        /*002c*/ 	.word	0x00000000
        /*0030*/ 	.short	0x0001
        /*0032*/ 	.short	0x0008
        /*0034*/ 	.byte	0x00, 0xf5, 0x21, 0x00


	//----- nvinfo : EIATTR_KPARAM_INFO
	.align		4
.L_17:
        /*0038*/ 	.byte	0x04, 0x17
        /*003a*/ 	.short	(.L_19 - .L_18)
.L_18:
        /*003c*/ 	.word	0x00000000
        /*0040*/ 	.short	0x0000
        /*0042*/ 	.short	0x0000
        /*0044*/ 	.byte	0x00, 0xf5, 0x21, 0x00


	//----- nvinfo : EIATTR_SPARSE_MMA_MASK
	.align		4
.L_19:
        /*0048*/ 	.byte	0x03, 0x50
        /*004a*/ 	.short	0x0000


	//----- nvinfo : EIATTR_MAXREG_COUNT
	.align		4
        /*004c*/ 	.byte	0x03, 0x1b
        /*004e*/ 	.short	0x00ff


	//----- nvinfo : EIATTR_MERCURY_ISA_VERSION
	.align		4
        /*0050*/ 	.byte	0x03, 0x5f
        /*0052*/ 	.short	0x0101


	//----- nvinfo : EIATTR_VRC_CTA_INIT_COUNT
	.align		4
        /*0054*/ 	.byte	0x02, 0x4a
	.zero		1
	.zero		1


	//----- nvinfo : EIATTR_EXIT_INSTR_OFFSETS
	.align		4
        /*0058*/ 	.byte	0x04, 0x1c
        /*005a*/ 	.short	(.L_21 - .L_20)


	//   ....[0]....
.L_20:
        /*005c*/ 	.word	0x00000320


	//----- nvinfo : EIATTR_MAX_THREADS
	.align		4
.L_21:
        /*0060*/ 	.byte	0x04, 0x05
        /*0062*/ 	.short	(.L_23 - .L_22)
.L_22:
        /*0064*/ 	.word	0x0000002c
        /*0068*/ 	.word	0x00000001
        /*006c*/ 	.word	0x00000001


	//----- nvinfo : EIATTR_CRS_STACK_SIZE
	.align		4
.L_23:
        /*0070*/ 	.byte	0x04, 0x1e
        /*0072*/ 	.short	(.L_25 - .L_24)
.L_24:
        /*0074*/ 	.word	0x00000000


	//----- nvinfo : EIATTR_CBANK_PARAM_SIZE
	.align		4
.L_25:
        /*0078*/ 	.byte	0x03, 0x19
        /*007a*/ 	.short	0x0020


	//----- nvinfo : EIATTR_PARAM_CBANK
	.align		4
        /*007c*/ 	.byte	0x04, 0x0a
        /*007e*/ 	.short	(.L_27 - .L_26)
	.align		4
.L_26:
        /*0080*/ 	.word	index@(.nv.constant0.default_function_kernel)
        /*0084*/ 	.short	0x0380
        /*0086*/ 	.short	0x0020


	//----- nvinfo : EIATTR_SW_WAR
	.align		4
.L_27:
        /*0088*/ 	.byte	0x04, 0x36
        /*008a*/ 	.short	(.L_29 - .L_28)
.L_28:
        /*008c*/ 	.word	0x00000008
.L_29:


//--------------------- .nv.callgraph             --------------------------
	.section	.nv.callgraph,"",@"SHT_CUDA_CALLGRAPH"
	.align	4
	.sectionentsize	8
	.align		4
        /*0000*/ 	.word	0x00000000
	.align		4
        /*0004*/ 	.word	0xffffffff
	.align		4
        /*0008*/ 	.word	0x00000000
	.align		4
        /*000c*/ 	.word	0xfffffffe
	.align		4
        /*0010*/ 	.word	0x00000000
	.align		4
        /*0014*/ 	.word	0xfffffffd
	.align		4
        /*0018*/ 	.word	0x00000000
	.align		4
        /*001c*/ 	.word	0xfffffffc


//--------------------- .text.default_function_kernel --------------------------
	.section	.text.default_function_kernel,"ax",@progbits
	.align	128
        .global         default_function_kernel
        .type           default_function_kernel,@function
        .size           default_function_kernel,(.L_x_19 - default_function_kernel)
        .other          default_function_kernel,@"STO_CUDA_ENTRY STV_DEFAULT"
default_function_kernel:
.text.default_function_kernel:
[----:B------:R-:W-:Y:S01]  /*0000*/  LDC R1, c[0x0][0x37c] ;  /* 0x0000df00ff017b82 */ /* 0x000fe20000000800 */
[----:B------:R-:W0:Y:S07]  /*0010*/  S2R R4, SR_CTAID.X ;  /* 0x0000000000047919 */ /* 0x000e2e0000002500 */
[----:B------:R-:W1:Y:S01]  /*0020*/  LDC.64 R8, c[0x0][0x398] ;  /* 0x0000e600ff087b82 */ /* 0x000e620000000a00 */
[----:B------:R-:W2:Y:S01]  /*0030*/  LDCU.64 UR4, c[0x0][0x358] ;  /* 0x00006b00ff0477ac */ /* 0x000ea20008000a00 */
[----:B------:R-:W3:Y:S06]  /*0040*/  S2R R11, SR_TID.X ;  /* 0x00000000000b7919 */ /* 0x000eec0000002100 */
[----:B------:R-:W4:Y:S01]  /*0050*/  LDC.64 R6, c[0x0][0x390] ;  /* 0x0000e400ff067b82 */ /* 0x000f220000000a00 */
[----:B0-----:R-:W-:-:S02]  /*0060*/  LOP3.LUT R0, R4, 0x7, RZ, 0xc0, !PT ;  /* 0x0000000704007812 */ /* 0x001fc400078ec0ff */
[----:B---3--:R-:W-:-:S05]  /*0070*/  SHF.R.U32.HI R3, RZ, 0x2, R11 ;  /* 0x00000002ff037819 */ /* 0x008fca000001160b */
[----:B------:R-:W-:Y:S02]  /*0080*/  IMAD R0, R0, 0xb, R3 ;  /* 0x0000000b00007824 */ /* 0x000fe400078e0203 */
[----:B------:R-:W0:Y:S03]  /*0090*/  LDC.64 R2, c[0x0][0x388] ;  /* 0x0000e200ff027b82 */ /* 0x000e260000000a00 */
[----:B------:R-:W-:-:S05]  /*00a0*/  SHF.R.U32.HI R5, RZ, 0x3, R0 ;  /* 0x00000003ff057819 */ /* 0x000fca0000011600 */
[----:B-1----:R-:W-:-:S06]  /*00b0*/  IMAD.WIDE.U32 R8, R5, 0x4, R8 ;  /* 0x0000000405087825 */ /* 0x002fcc00078e0008 */
[----:B--2---:R-:W2:Y:S01]  /*00c0*/  LDG.E.CONSTANT R8, desc[UR4][R8.64] ;  /* 0x0000000408087981 */ /* 0x004ea2000c1e9900 */
[----:B------:R-:W-:Y:S02]  /*00d0*/  IMAD R4, R4, 0x2c, R11 ;  /* 0x0000002c04047824 */ /* 0x000fe400078e020b */
[----:B----4-:R-:W-:-:S06]  /*00e0*/  IMAD.WIDE.U32 R6, R5, 0x4, R6 ;  /* 0x0000000405067825 */ /* 0x010fcc00078e0006 */
[----:B------:R-:W3:Y:S01]  /*00f0*/  LDG.E.CONSTANT R7, desc[UR4][R6.64] ;  /* 0x0000000406077981 */ /* 0x000ee2000c1e9900 */
[----:B0-----:R-:W-:-:S05]  /*0100*/  IMAD.WIDE.U32 R2, R4, 0x4, R2 ;  /* 0x0000000404027825 */ /* 0x001fca00078e0002 */
[----:B------:R2:W3:Y:S01]  /*0110*/  LDG.E.CONSTANT R0, desc[UR4][R2.64] ;  /* 0x0000000402007981 */ /* 0x0004e2000c1e9900 */
[----:B------:R-:W-:Y:S01]  /*0120*/  BSSY.RECONVERGENT B0, `(.L_x_0) ;  /* 0x000000f000007945 */ /* 0x000fe20003800200 */
[----:B--2---:R-:W-:-:S04]  /*0130*/  FADD R2, R8, 9.9999997473787516356e-06 ;  /* 0x3727c5ac08027421 */ /* 0x004fc80000000000 */
[----:B------:R-:W-:Y:S01]  /*0140*/  VIADD R10, R2, 0xf3000000 ;  /* 0xf3000000020a7836 */ /* 0x000fe20000000000 */
[----:B------:R0:W1:Y:S04]  /*0150*/  MUFU.RSQ R5, R2 ;  /* 0x0000000200057308 */ /* 0x0000680000001400 */
[----:B------:R-:W-:Y:S01]  /*0160*/  ISETP.GT.U32.AND P0, PT, R10, 0x727fffff, PT ;  /* 0x727fffff0a00780c */ /* 0x000fe20003f04070 */
[----:B---3--:R-:W-:-:S12]  /*0170*/  FADD R0, R0, -R7 ;  /* 0x8000000700007221 */ /* 0x008fd80000000000 */
[----:B01----:R-:W-:Y:S05]  /*0180*/  @!P0 BRA `(.L_x_1) ;  /* 0x0000000000108947 */ /* 0x003fea0003800000 */
[----:B------:R-:W-:-:S07]  /*0190*/  MOV R9, 0x1b0 ;  /* 0x000001b000097802 */ /* 0x000fce0000000f00 */
[----:B------:R-:W-:Y:S05]  /*01a0*/  CALL.REL.NOINC `($__internal_0_$__cuda_sm20_sqrt_rn_f32_slowpath) ;  /* 0x0000000000607944 */ /* 0x000fea0003c00000 */
[----:B------:R-:W-:Y:S01]  /*01b0*/  IMAD.MOV.U32 R3, RZ, RZ, R5 ;  /* 0x000000ffff037224 */ /* 0x000fe200078e0005 */
[----:B------:R-:W-:Y:S06]  /*01c0*/  BRA `(.L_x_2) ;  /* 0x0000000000107947 */ /* 0x000fec0003800000 */
.L_x_1:
[----:B------:R-:W-:Y:S01]  /*01d0*/  FMUL.FTZ R3, R2, R5 ;  /* 0x0000000502037220 */ /* 0x000fe20000410000 */
[----:B------:R-:W-:-:S03]  /*01e0*/  FMUL.FTZ R5, R5, 0.5 ;  /* 0x3f00000005057820 */ /* 0x000fc60000410000 */
[----:B------:R-:W-:-:S04]  /*01f0*/  FFMA R2, -R3, R3, R2 ;  /* 0x0000000303027223 */ /* 0x000fc80000000102 */
[----:B------:R-:W-:-:S07]  /*0200*/  FFMA R3, R2, R5, R3 ;  /* 0x0000000502037223 */ /* 0x000fce0000000003 */
.L_x_2:
[----:B------:R-:W-:Y:S05]  /*0210*/  BSYNC.RECONVERGENT B0 ;  /* 0x0000000000007941 */ /* 0x000fea0003800200 */
.L_x_0:
[----:B------:R-:W0:Y:S01]  /*0220*/  MUFU.RCP R2, R3 ;  /* 0x0000000300027308 */ /* 0x000e220000001000 */
[----:B------:R-:W-:Y:S07]  /*0230*/  BSSY.RECONVERGENT B0, `(.L_x_3) ;  /* 0x000000b000007945 */ /* 0x000fee0003800200 */
[----:B------:R-:W1:Y:S01]  /*0240*/  FCHK P0, R0, R3 ;  /* 0x0000000300007302 */ /* 0x000e620000000000 */
[----:B0-----:R-:W-:-:S04]  /*0250*/  FFMA R5, R2, -R3, 1 ;  /* 0x3f80000002057423 */ /* 0x001fc80000000803 */
[----:B------:R-:W-:-:S04]  /*0260*/  FFMA R5, R2, R5, R2 ;  /* 0x0000000502057223 */ /* 0x000fc80000000002 */
[----:B------:R-:W-:-:S04]  /*0270*/  FFMA R2, R0, R5, RZ ;  /* 0x0000000500027223 */ /* 0x000fc800000000ff */
[----:B------:R-:W-:-:S04]  /*0280*/  FFMA R6, R2, -R3, R0 ;  /* 0x8000000302067223 */ /* 0x000fc80000000000 */
[----:B------:R-:W-:Y:S01]  /*0290*/  FFMA R7, R5, R6, R2 ;  /* 0x0000000605077223 */ /* 0x000fe20000000002 */
[----:B-1----:R-:W-:Y:S06]  /*02a0*/  @!P0 BRA `(.L_x_4) ;  /* 0x00000000000c8947 */ /* 0x002fec0003800000 */
[----:B------:R-:W-:-:S07]  /*02b0*/  MOV R2, 0x2d0 ;  /* 0x000002d000027802 */ /* 0x000fce0000000f00 */
[----:B------:R-:W-:Y:S05]  /*02c0*/  CALL.REL.NOINC `($__internal_1_$__cuda_sm3x_div_rn_noftz_f32_slowpath) ;  /* 0x0000000000747944 */ /* 0x000fea0003c00000 */
[----:B------:R-:W-:-:S07]  /*02d0*/  IMAD.MOV.U32 R7, RZ, RZ, R0 ;  /* 0x000000ffff077224 */ /* 0x000fce00078e0000 */
.L_x_4:
[----:B------:R-:W-:Y:S05]  /*02e0*/  BSYNC.RECONVERGENT B0 ;  /* 0x0000000000007941 */ /* 0x000fea0003800200 */
.L_x_3:
[----:B------:R-:W0:Y:S02]  /*02f0*/  LDC.64 R2, c[0x0][0x380] ;  /* 0x0000e000ff027b82 */ /* 0x000e240000000a00 */
[----:B0-----:R-:W-:-:S05]  /*0300*/  IMAD.WIDE.U32 R4, R4, 0x4, R2 ;  /* 0x0000000404047825 */ /* 0x001fca00078e0002 */
[----:B------:R-:W-:Y:S01]  /*0310*/  STG.E desc[UR4][R4.64], R7 ;  /* 0x0000000704007986 */ /* 0x000fe2000c101904 */
[----:B------:R-:W-:Y:S05]  /*0320*/  EXIT ;  /* 0x000000000000794d */ /* 0x000fea0003800000 */
        .weak           $__internal_0_$__cuda_sm20_sqrt_rn_f32_slowpath
        .type           $__internal_0_$__cuda_sm20_sqrt_rn_f32_slowpath,@function
        .size           $__internal_0_$__cuda_sm20_sqrt_rn_f32_slowpath,($__internal_1_$__cuda_sm3x_div_rn_noftz_f32_slowpath - $__internal_0_$__cuda_sm20_sqrt_rn_f32_slowpath)
$__internal_0_$__cuda_sm20_sqrt_rn_f32_slowpath:
[----:B------:R-:W-:-:S13]  /*0330*/  LOP3.LUT P0, RZ, R2, 0x7fffffff, RZ, 0xc0, !PT ;  /* 0x7fffffff02ff7812 */ /* 0x000fda000780c0ff */
[----:B------:R-:W-:Y:S01]  /*0340*/  @!P0 IMAD.MOV.U32 R3, RZ, RZ, R2 ;  /* 0x000000ffff038224 */ /* 0x000fe200078e0002 */
[----:B------:R-:W-:Y:S06]  /*0350*/  @!P0 BRA `(.L_x_5) ;  /* 0x0000000000408947 */ /* 0x000fec0003800000 */
[----:B------:R-:W-:-:S13]  /*0360*/  FSETP.GEU.FTZ.AND P0, PT, R2, RZ, PT ;  /* 0x000000ff0200720b */ /* 0x000fda0003f1e000 */
[----:B------:R-:W-:Y:S01]  /*0370*/  @!P0 IMAD.MOV.U32 R3, RZ, RZ, 0x7fffffff ;  /* 0x7fffffffff038424 */ /* 0x000fe200078e00ff */
[----:B------:R-:W-:Y:S06]  /*0380*/  @!P0 BRA `(.L_x_5) ;  /* 0x0000000000348947 */ /* 0x000fec0003800000 */
[----:B------:R-:W-:-:S13]  /*0390*/  FSETP.GTU.FTZ.AND P0, PT, |R2|, +INF , PT ;  /* 0x7f8000000200780b */ /* 0x000fda0003f1c200 */
[----:B------:R-:W-:Y:S01]  /*03a0*/  @P0 FADD.FTZ R3, R2, 1 ;  /* 0x3f80000002030421 */ /* 0x000fe20000010000 */
[----:B------:R-:W-:Y:S06]  /*03b0*/  @P0 BRA `(.L_x_5) ;  /* 0x0000000000280947 */ /* 0x000fec0003800000 */
[----:B------:R-:W-:-:S13]  /*03c0*/  FSETP.NEU.FTZ.AND P0, PT, |R2|, +INF , PT ;  /* 0x7f8000000200780b */ /* 0x000fda0003f1d200 */
[----:B------:R-:W-:-:S04]  /*03d0*/  @P0 FFMA R5, R2, 1.84467440737095516160e+19, RZ ;  /* 0x5f80000002050823 */ /* 0x000fc800000000ff */
[----:B------:R-:W0:Y:S02]  /*03e0*/  @P0 MUFU.RSQ R6, R5 ;  /* 0x0000000500060308 */ /* 0x000e240000001400 */
[----:B0-----:R-:W-:Y:S01]  /*03f0*/  @P0 FMUL.FTZ R8, R5, R6 ;  /* 0x0000000605080220 */ /* 0x001fe20000410000 */
[----:B------:R-:W-:-:S03]  /*0400*/  @P0 FMUL.FTZ R6, R6, 0.5 ;  /* 0x3f00000006060820 */ /* 0x000fc60000410000 */
[----:B------:R-:W-:-:S04]  /*0410*/  @P0 FADD.FTZ R3, -R8, -RZ ;  /* 0x800000ff08030221 */ /* 0x000fc80000010100 */
[----:B------:R-:W-:Y:S01]  /*0420*/  @P0 FFMA R7, R8, R3, R5 ;  /* 0x0000000308070223 */ /* 0x000fe20000000005 */
[----:B------:R-:W-:-:S03]  /*0430*/  @!P0 MOV R3, R2 ;  /* 0x0000000200038202 */ /* 0x000fc60000000f00 */
[----:B------:R-:W-:-:S04]  /*0440*/  @P0 FFMA R6, R7, R6, R8 ;  /* 0x0000000607060223 */ /* 0x000fc80000000008 */
[----:B------:R-:W-:-:S07]  /*0450*/  @P0 FMUL.FTZ R3, R6, 2.3283064365386962891e-10 ;  /* 0x2f80000006030820 */ /* 0x000fce0000410000 */
.L_x_5:
[----:B------:R-:W-:Y:S02]  /*0460*/  IMAD.MOV.U32 R5, RZ, RZ, R3 ;  /* 0x000000ffff057224 */ /* 0x000fe400078e0003 */
[----:B------:R-:W-:Y:S02]  /*0470*/  IMAD.MOV.U32 R2, RZ, RZ, R9 ;  /* 0x000000ffff027224 */ /* 0x000fe400078e0009 */
[----:B------:R-:W-:-:S04]  /*0480*/  IMAD.MOV.U32 R3, RZ, RZ, 0x0 ;  /* 0x00000000ff037424 */ /* 0x000fc800078e00ff */
[----:B------:R-:W-:Y:S05]  /*0490*/  RET.REL.NODEC R2 `(default_function_kernel) ;  /* 0xfffffff802d87950 */ /* 0x000fea0003c3ffff */
        .weak           $__internal_1_$__cuda_sm3x_div_rn_noftz_f32_slowpath
        .type           $__internal_1_$__cuda_sm3x_div_rn_noftz_f32_slowpath,@function
        .size           $__internal_1_$__cuda_sm3x_div_rn_noftz_f32_slowpath,(.L_x_19 - $__internal_1_$__cuda_sm3x_div_rn_noftz_f32_slowpath)
$__internal_1_$__cuda_sm3x_div_rn_noftz_f32_slowpath:
[----:B------:R-:W-:Y:S01]  /*04a0*/  SHF.R.U32.HI R6, RZ, 0x17, R3 ;  /* 0x00000017ff067819 */ /* 0x000fe20000011603 */
[----:B------:R-:W-:Y:S01]  /*04b0*/  BSSY.RECONVERGENT B1, `(.L_x_6) ;  /* 0x0000063000017945 */ /* 0x000fe20003800200 */
[--C-:B------:R-:W-:Y:S02]  /*04c0*/  SHF.R.U32.HI R5, RZ, 0x17, R0.reuse ;  /* 0x00000017ff057819 */ /* 0x100fe40000011600 */
[----:B------:R-:W-:Y:S01]  /*04d0*/  LOP3.LUT R10, R6, 0xff, RZ, 0xc0, !PT ;  /* 0x000000ff060a7812 */ /* 0x000fe200078ec0ff */
[----:B------:R-:W-:Y:S01]  /*04e0*/  IMAD.MOV.U32 R6, RZ, RZ, R0 ;  /* 0x000000ffff067224 */ /* 0x000fe200078e0000 */
[----:B------:R-:W-:-:S03]  /*04f0*/  LOP3.LUT R5, R5, 0xff, RZ, 0xc0, !PT ;  /* 0x000000ff05057812 */ /* 0x000fc600078ec0ff */
[----:B------:R-:W-:Y:S01]  /*0500*/  VIADD R9, R10, 0xffffffff ;  /* 0xffffffff0a097836 */ /* 0x000fe20000000000 */
[----:B------:R-:W-:-:S04]  /*0510*/  IADD3 R8, PT, PT, R5, -0x1, RZ ;  /* 0xffffffff05087810 */ /* 0x000fc80007ffe0ff */
[----:B------:R-:W-:-:S04]  /*0520*/  ISETP.GT.U32.AND P0, PT, R9, 0xfd, PT ;  /* 0x000000fd0900780c */ /* 0x000fc80003f04070 */
[----:B------:R-:W-:-:S13]  /*0530*/  ISETP.GT.U32.OR P0, PT, R8, 0xfd, P0 ;  /* 0x000000fd0800780c */ /* 0x000fda0000704470 */
[----:B------:R-:W-:Y:S01]  /*0540*/  @!P0 IMAD.MOV.U32 R7, RZ, RZ, RZ ;  /* 0x000000ffff078224 */ /* 0x000fe200078e00ff */
[----:B------:R-:W-:Y:S06]  /*0550*/  @!P0 BRA `(.L_x_7) ;  /* 0x00000000005c8947 */ /* 0x000fec0003800000 */
[----:B------:R-:W-:Y:S02]  /*0560*/  FSETP.GTU.FTZ.AND P1, PT, |R3|, +INF , PT ;  /* 0x7f8000000300780b */ /* 0x000fe40003f3c200 */
[----:B------:R-:W-:-:S04]  /*0570*/  FSETP.GTU.FTZ.AND P0, PT, |R0|, +INF , PT ;  /* 0x7f8000000000780b */ /* 0x000fc80003f1c200 */
[----:B------:R-:W-:-:S13]  /*0580*/  PLOP3.LUT P0, PT, P0, P1, PT, 0xf8, 0x8f ;  /* 0x00000000008f781c */ /* 0x000fda0000703f70 */
[----:B------:R-:W-:Y:S05]  /*0590*/  @P0 BRA `(.L_x_8) ;  /* 0x00000004004c0947 */ /* 0x000fea0003800000 */
[----:B------:R-:W-:-:S13]  /*05a0*/  LOP3.LUT P0, RZ, R3, 0x7fffffff, R6, 0xc8, !PT ;  /* 0x7fffffff03ff7812 */ /* 0x000fda000780c806 */
[----:B------:R-:W-:Y:S05]  /*05b0*/  @!P0 BRA `(.L_x_9) ;  /* 0x00000004003c8947 */ /* 0x000fea0003800000 */
[C---:B------:R-:W-:Y:S02]  /*05c0*/  FSETP.NEU.FTZ.AND P2, PT, |R0|.reuse, +INF , PT ;  /* 0x7f8000000000780b */ /* 0x040fe40003f5d200 */
[----:B------:R-:W-:Y:S02]  /*05d0*/  FSETP.NEU.FTZ.AND P1, PT, |R3|, +INF , PT ;  /* 0x7f8000000300780b */ /* 0x000fe40003f3d200 */
[----:B------:R-:W-:-:S11]  /*05e0*/  FSETP.NEU.FTZ.AND P0, PT, |R0|, +INF , PT ;  /* 0x7f8000000000780b */ /* 0x000fd60003f1d200 */
[----:B------:R-:W-:Y:S05]  /*05f0*/  @!P1 BRA !P2, `(.L_x_9) ;  /* 0x00000004002c9947 */ /* 0x000fea0005000000 */
[----:B------:R-:W-:-:S04]  /*0600*/  LOP3.LUT P2, RZ, R6, 0x7fffffff, RZ, 0xc0, !PT ;  /* 0x7fffffff06ff7812 */ /* 0x000fc8000784c0ff */
[----:B------:R-:W-:-:S13]  /*0610*/  PLOP3.LUT P1, PT, P1, P2, PT, 0x2f, 0xf2 ;  /* 0x0000000000f2781c */ /* 0x000fda0000f24577 */
[----:B------:R-:W-:Y:S05]  /*0620*/  @P1 BRA `(.L_x_10) ;  /* 0x0000000400181947 */ /* 0x000fea0003800000 */
[----:B------:R-:W-:-:S04]  /*0630*/  LOP3.LUT P1, RZ, R3, 0x7fffffff, RZ, 0xc0, !PT ;  /* 0x7fffffff03ff7812 */ /* 0x000fc8000782c0ff */
[----:B------:R-:W-:-:S13]  /*0640*/  PLOP3.LUT P0, PT, P0, P1, PT, 0x2f, 0xf2 ;  /* 0x0000000000f2781c */ /* 0x000fda0000702577 */
[----:B------:R-:W-:Y:S05]  /*0650*/  @P0 BRA `(.L_x_11) ;  /* 0x0000000400000947 */ /* 0x000fea0003800000 */
[----:B------:R-:W-:Y:S02]  /*0660*/  ISETP.GE.AND P0, PT, R8, RZ, PT ;  /* 0x000000ff0800720c */ /* 0x000fe40003f06270 */
[----:B------:R-:W-:-:S11]  /*0670*/  ISETP.GE.AND P1, PT, R9, RZ, PT ;  /* 0x000000ff0900720c */ /* 0x000fd60003f26270 */
[----:B------:R-:W-:Y:S02]  /*0680*/  @P0 IMAD.MOV.U32 R7, RZ, RZ, RZ ;  /* 0x000000ffff070224 */ /* 0x000fe400078e00ff */
[----:B------:R-:W-:Y:S01]  /*0690*/  @!P0 FFMA R6, R0, 1.84467440737095516160e+19, RZ ;  /* 0x5f80000000068823 */ /* 0x000fe200000000ff */
[----:B------:R-:W-:Y:S02]  /*06a0*/  @!P0 IMAD.MOV.U32 R7, RZ, RZ, -0x40 ;  /* 0xffffffc0ff078424 */ /* 0x000fe400078e00ff */
[----:B------:R-:W-:-:S03]  /*06b0*/  @!P1 FFMA R3, R3, 1.84467440737095516160e+19, RZ ;  /* 0x5f80000003039823 */ /* 0x000fc600000000ff */
[----:B------:R-:W-:-:S07]  /*06c0*/  @!P1 IADD3 R7, PT, PT, R7, 0x40, RZ ;  /* 0x0000004007079810 */ /* 0x000fce0007ffe0ff */
.L_x_7:
[----:B------:R-:W-:Y:S01]  /*06d0*/  LEA R0, R10, 0xc0800000, 0x17 ;  /* 0xc08000000a007811 */ /* 0x000fe200078eb8ff */
[----:B------:R-:W-:Y:S01]  /*06e0*/  VIADD R5, R5, 0xffffff81 ;  /* 0xffffff8105057836 */ /* 0x000fe20000000000 */
[----:B------:R-:W-:Y:S03]  /*06f0*/  BSSY.RECONVERGENT B2, `(.L_x_12) ;  /* 0x0000035000027945 */ /* 0x000fe60003800200 */
[----:B------:R-:W-:Y:S02]  /*0700*/  IMAD.IADD R3, R3, 0x1, -R0 ;  /* 0x0000000103037824 */ /* 0x000fe400078e0a00 */
[----:B------:R-:W-:Y:S02]  /*0710*/  IMAD R0, R5, -0x800000, R6 ;  /* 0xff80000005007824 */ /* 0x000fe400078e0206 */
[----:B------:R-:W0:Y:S01]  /*0720*/  MUFU.RCP R8, R3 ;  /* 0x0000000300087308 */ /* 0x000e220000001000 */
[----:B------:R-:W-:-:S04]  /*0730*/  FADD.FTZ R9, -R3, -RZ ;  /* 0x800000ff03097221 */ /* 0x000fc80000010100 */
[----:B0-----:R-:W-:-:S04]  /*0740*/  FFMA R11, R8, R9, 1 ;  /* 0x3f800000080b7423 */ /* 0x001fc80000000009 */
[----:B------:R-:W-:-:S04]  /*0750*/  FFMA R13, R8, R11, R8 ;  /* 0x0000000b080d7223 */ /* 0x000fc80000000008 */
[----:B------:R-:W-:-:S04]  /*0760*/  FFMA R6, R0, R13, RZ ;  /* 0x0000000d00067223 */ /* 0x000fc800000000ff */
[----:B------:R-:W-:-:S04]  /*0770*/  FFMA R11, R9, R6, R0 ;  /* 0x00000006090b7223 */ /* 0x000fc80000000000 */
[----:B------:R-:W-:Y:S01]  /*0780*/  FFMA R8, R13, R11, R6 ;  /* 0x0000000b0d087223 */ /* 0x000fe20000000006 */
[----:B------:R-:W-:-:S03]  /*0790*/  IADD3 R6, PT, PT, R5, 0x7f, -R10 ;  /* 0x0000007f05067810 */ /* 0x000fc60007ffe80a */
[----:B------:R-:W-:Y:S02]  /*07a0*/  FFMA R9, R9, R8, R0 ;  /* 0x0000000809097223 */ /* 0x000fe40000000000 */
[----:B------:R-:W-:Y:S02]  /*07b0*/  IMAD.IADD R6, R6, 0x1, R7 ;  /* 0x0000000106067824 */ /* 0x000fe400078e0207 */
[----:B------:R-:W-:-:S05]  /*07c0*/  FFMA R0, R13, R9, R8 ;  /* 0x000000090d007223 */ /* 0x000fca0000000008 */
[----:B------:R-:W-:-:S04]  /*07d0*/  SHF.R.U32.HI R3, RZ, 0x17, R0 ;  /* 0x00000017ff037819 */ /* 0x000fc80000011600 */
[----:B------:R-:W-:-:S04]  /*07e0*/  LOP3.LUT R3, R3, 0xff, RZ, 0xc0, !PT ;  /* 0x000000ff03037812 */ /* 0x000fc800078ec0ff */
[----:B------:R-:W-:-:S05]  /*07f0*/  IADD3 R7, PT, PT, R3, R6, RZ ;  /* 0x0000000603077210 */ /* 0x000fca0007ffe0ff */
[----:B------:R-:W-:-:S05]  /*0800*/  VIADD R3, R7, 0xffffffff ;  /* 0xffffffff07037836 */ /* 0x000fca0000000000 */
[----:B------:R-:W-:-:S13]  /*0810*/  ISETP.GE.U32.AND P0, PT, R3, 0xfe, PT ;  /* 0x000000fe0300780c */ /* 0x000fda0003f06070 */
[----:B------:R-:W-:Y:S05]  /*0820*/  @!P0 BRA `(.L_x_13) ;  /* 0x0000000000808947 */ /* 0x000fea0003800000 */
[----:B------:R-:W-:-:S13]  /*0830*/  ISETP.GT.AND P0, PT, R7, 0xfe, PT ;  /* 0x000000fe0700780c */ /* 0x000fda0003f04270 */
[----:B------:R-:W-:Y:S05]  /*0840*/  @P0 BRA `(.L_x_14) ;  /* 0x00000000006c0947 */ /* 0x000fea0003800000 */
[----:B------:R-:W-:-:S13]  /*0850*/  ISETP.GE.AND P0, PT, R7, 0x1, PT ;  /* 0x000000010700780c */ /* 0x000fda0003f06270 */
[----:B------:R-:W-:Y:S05]  /*0860*/  @P0 BRA `(.L_x_15) ;  /* 0x0000000000740947 */ /* 0x000fea0003800000 */
[----:B------:R-:W-:Y:S02]  /*0870*/  ISETP.GE.AND P0, PT, R7, -0x18, PT ;  /* 0xffffffe80700780c */ /* 0x000fe40003f06270 */
[----:B------:R-:W-:-:S11]  /*0880*/  LOP3.LUT R0, R0, 0x80000000, RZ, 0xc0, !PT ;  /* 0x8000000000007812 */ /* 0x000fd600078ec0ff */
[----:B------:R-:W-:Y:S05]  /*0890*/  @!P0 BRA `(.L_x_15) ;  /* 0x0000000000688947 */ /* 0x000fea0003800000 */
[CCC-:B------:R-:W-:Y:S01]  /*08a0*/  FFMA.RZ R3, R13.reuse, R9.reuse, R8.reuse ;  /* 0x000000090d037223 */ /* 0x1c0fe2000000c008 */
[-CC-:B------:R-:W-:Y:S01]  /*08b0*/  FFMA.RM R6, R13, R9.reuse, R8.reuse ;  /* 0x000000090d067223 */ /* 0x180fe20000004008 */
[C---:B------:R-:W-:Y:S02]  /*08c0*/  ISETP.NE.AND P2, PT, R7.reuse, RZ, PT ;  /* 0x000000ff0700720c */ /* 0x040fe40003f45270 */
[----:B------:R-:W-:Y:S02]  /*08d0*/  ISETP.NE.AND P1, PT, R7, RZ, PT ;  /* 0x000000ff0700720c */ /* 0x000fe40003f25270 */
[----:B------:R-:W-:Y:S01]  /*08e0*/  LOP3.LUT R5, R3, 0x7fffff, RZ, 0xc0, !PT ;  /* 0x007fffff03057812 */ /* 0x000fe200078ec0ff */
[----:B------:R-:W-:Y:S01]  /*08f0*/  FFMA.RP R3, R13, R9, R8 ;  /* 0x000000090d037223 */ /* 0x000fe20000008008 */
[----:B------:R-:W-:Y:S02]  /*0900*/  VIADD R8, R7, 0x20 ;  /* 0x0000002007087836 */ /* 0x000fe40000000000 */
[----:B------:R-:W-:Y:S01]  /*0910*/  LOP3.LUT R5, R5, 0x800000, RZ, 0xfc, !PT ;  /* 0x0080000005057812 */ /* 0x000fe200078efcff */
[----:B------:R-:W-:Y:S01]  /*0920*/  IMAD.MOV R7, RZ, RZ, -R7 ;  /* 0x000000ffff077224 */ /* 0x000fe200078e0a07 */
[----:B------:R-:W-:-:S02]  /*0930*/  FSETP.NEU.FTZ.AND P0, PT, R3, R6, PT ;  /* 0x000000060300720b */ /* 0x000fc40003f1d000 */
[----:B------:R-:W-:Y:S02]  /*0940*/  SHF.L.U32 R8, R5, R8, RZ ;  /* 0x0000000805087219 */ /* 0x000fe400000006ff */
[----:B------:R-:W-:Y:S02]  /*0950*/  SEL R6, R7, RZ, P2 ;  /* 0x000000ff07067207 */ /* 0x000fe40001000000 */
[----:B------:R-:W-:Y:S02]  /*0960*/  ISETP.NE.AND P1, PT, R8, RZ, P1 ;  /* 0x000000ff0800720c */ /* 0x000fe40000f25270 */
[----:B------:R-:W-:Y:S02]  /*0970*/  SHF.R.U32.HI R6, RZ, R6, R5 ;  /* 0x00000006ff067219 */ /* 0x000fe40000011605 */
[----:B------:R-:W-:Y:S02]  /*0980*/  PLOP3.LUT P0, PT, P0, P1, PT, 0xf8, 0x8f ;  /* 0x00000000008f781c */ /* 0x000fe40000703f70 */
[----:B------:R-:W-:-:S02]  /*0990*/  SHF.R.U32.HI R8, RZ, 0x1, R6 ;  /* 0x00000001ff087819 */ /* 0x000fc40000011606 */
[----:B------:R-:W-:-:S04]  /*09a0*/  SEL R3, RZ, 0x1, !P0 ;  /* 0x00000001ff037807 */ /* 0x000fc80004000000 */
[----:B------:R-:W-:-:S04]  /*09b0*/  LOP3.LUT R3, R3, 0x1, R8, 0xf8, !PT ;  /* 0x0000000103037812 */ /* 0x000fc800078ef808 */
[----:B------:R-:W-:-:S04]  /*09c0*/  LOP3.LUT R3, R3, R6, RZ, 0xc0, !PT ;  /* 0x0000000603037212 */ /* 0x000fc800078ec0ff */
[----:B------:R-:W-:-:S04]  /*09d0*/  IADD3 R3, PT, PT, R8, R3, RZ ;  /* 0x0000000308037210 */ /* 0x000fc80007ffe0ff */
[----:B------:R-:W-:Y:S01]  /*09e0*/  LOP3.LUT R0, R3, R0, RZ, 0xfc, !PT ;  /* 0x0000000003007212 */ /* 0x000fe200078efcff */
[----:B------:R-:W-:Y:S06]  /*09f0*/  BRA `(.L_x_15) ;  /* 0x0000000000107947 */ /* 0x000fec0003800000 */
.L_x_14:
[----:B------:R-:W-:-:S04]  /*0a00*/  LOP3.LUT R0, R0, 0x80000000, RZ, 0xc0, !PT ;  /* 0x8000000000007812 */ /* 0x000fc800078ec0ff */
[----:B------:R-:W-:Y:S01]  /*0a10*/  LOP3.LUT R0, R0, 0x7f800000, RZ, 0xfc, !PT ;  /* 0x7f80000000007812 */ /* 0x000fe200078efcff */
[----:B------:R-:W-:Y:S06]  /*0a20*/  BRA `(.L_x_15) ;  /* 0x0000000000047947 */ /* 0x000fec0003800000 */
.L_x_13:
[----:B------:R-:W-:-:S07]  /*0a30*/  IMAD R0, R6, 0x800000, R0 ;  /* 0x0080000006007824 */ /* 0x000fce00078e0200 */
.L_x_15:
[----:B------:R-:W-:Y:S05]  /*0a40*/  BSYNC.RECONVERGENT B2 ;  /* 0x0000000000027941 */ /* 0x000fea0003800200 */
.L_x_12:
[----:B------:R-:W-:Y:S05]  /*0a50*/  BRA `(.L_x_16) ;  /* 0x0000000000207947 */ /* 0x000fea0003800000 */
.L_x_11:
[----:B------:R-:W-:-:S04]  /*0a60*/  LOP3.LUT R0, R3, 0x80000000, R6, 0x48, !PT ;  /* 0x8000000003007812 */ /* 0x000fc800078e4806 */
[----:B------:R-:W-:Y:S01]  /*0a70*/  LOP3.LUT R0, R0, 0x7f800000, RZ, 0xfc, !PT ;  /* 0x7f80000000007812 */ /* 0x000fe200078efcff */
[----:B------:R-:W-:Y:S06]  /*0a80*/  BRA `(.L_x_16) ;  /* 0x0000000000147947 */ /* 0x000fec0003800000 */
.L_x_10:
[----:B------:R-:W-:Y:S01]  /*0a90*/  LOP3.LUT R0, R3, 0x80000000, R6, 0x48, !PT ;  /* 0x8000000003007812 */ /* 0x000fe200078e4806 */
[----:B------:R-:W-:Y:S06]  /*0aa0*/  BRA `(.L_x_16) ;  /* 0x00000000000c7947 */ /* 0x000fec0003800000 */
.L_x_9:
[----:B------:R-:W0:Y:S01]  /*0ab0*/  MUFU.RSQ R0, -QNAN ;  /* 0xffc0000000007908 */ /* 0x000e220000001400 */
[----:B------:R-:W-:Y:S05]  /*0ac0*/  BRA `(.L_x_16) ;  /* 0x0000000000047947 */ /* 0x000fea0003800000 */
.L_x_8:
[----:B------:R-:W-:-:S07]  /*0ad0*/  FADD.FTZ R0, R0, R3 ;  /* 0x0000000300007221 */ /* 0x000fce0000010000 */
.L_x_16:
[----:B------:R-:W-:Y:S05]  /*0ae0*/  BSYNC.RECONVERGENT B1 ;  /* 0x0000000000017941 */ /* 0x000fea0003800200 */
.L_x_6:
[----:B------:R-:W-:-:S04]  /*0af0*/  IMAD.MOV.U32 R3, RZ, RZ, 0x0 ;  /* 0x00000000ff037424 */ /* 0x000fc800078e00ff */
[----:B0-----:R-:W-:Y:S05]  /*0b00*/  RET.REL.NODEC R2 `(default_function_kernel) ;  /* 0xfffffff4023c7950 */ /* 0x001fea0003c3ffff */
.L_x_17:
[----:B------:R-:W-:-:S00]  /*0b10*/  BRA `(.L_x_17) ;  /* 0xfffffffc00fc7947 */ /* 0x000fc0000383ffff */
[----:B------:R-:W-:-:S00]  /*0b20*/  NOP ;  /* 0x0000000000007918 */ /* 0x000fc00000000000 */
        /* <DEDUP_REMOVED lines=13> */
.L_x_19:


//--------------------- .nv.shared.reserved.0     --------------------------
	.section	.nv.shared.reserved.0,"aw",@nobits
	.weak		__nv_reservedSMEM_offset_0_alias
	.size		__nv_reservedSMEM_offset_0_alias, 0, 64
	.other		__nv_reservedSMEM_offset_0_alias,@"STO_CUDA_RESERVED_SHARED STV_DEFAULT"
__nv_reservedSMEM_offset_0_alias:
	.zero		0
	.zero		64


//--------------------- .nv.constant0.default_function_kernel --------------------------
	.section	.nv.constant0.default_function_kernel,"a",@progbits
	.sectionflags	@""
	.align	4
.nv.constant0.default_function_kernel:
	.zero		928


//--------------------- SYMBOLS --------------------------

	.type		.nv.reservedSmem.offset0,@object
	.size		.nv.reservedSmem.offset0,0x4
